//
// Generated by NVIDIA NVVM Compiler
//
// Compiler Build ID: CL-36424714
// Cuda compilation tools, release 13.0, V13.0.88
// Based on NVVM 20.0.0
//

.version 9.0
.target sm_100
.address_size 64

	// .globl	_Z24dequant_from_8bits_alignP6WeightPfiS1_i
// _ZZ24dequant_from_8bits_alignP6WeightPfiS1_iE8c_scales has been demoted

.visible .entry _Z24dequant_from_8bits_alignP6WeightPfiS1_i(
	.param .u64 .ptr .align 1 _Z24dequant_from_8bits_alignP6WeightPfiS1_i_param_0,
	.param .u64 .ptr .align 1 _Z24dequant_from_8bits_alignP6WeightPfiS1_i_param_1,
	.param .u32 _Z24dequant_from_8bits_alignP6WeightPfiS1_i_param_2,
	.param .u64 .ptr .align 1 _Z24dequant_from_8bits_alignP6WeightPfiS1_i_param_3,
	.param .u32 _Z24dequant_from_8bits_alignP6WeightPfiS1_i_param_4
)
{
	.reg .pred 	%p<5>;
	.reg .b16 	%rs<9>;
	.reg .b32 	%r<16>;
	.reg .b32 	%f<13>;
	.reg .b64 	%rd<24>;
	// demoted variable
	.shared .align 4 .b8 _ZZ24dequant_from_8bits_alignP6WeightPfiS1_iE8c_scales[12];
	ld.param.u64 	%rd12, [_Z24dequant_from_8bits_alignP6WeightPfiS1_i_param_0];
	ld.param.u64 	%rd13, [_Z24dequant_from_8bits_alignP6WeightPfiS1_i_param_1];
	ld.param.u32 	%r3, [_Z24dequant_from_8bits_alignP6WeightPfiS1_i_param_2];
	ld.param.u64 	%rd14, [_Z24dequant_from_8bits_alignP6WeightPfiS1_i_param_3];
	ld.param.u32 	%r4, [_Z24dequant_from_8bits_alignP6WeightPfiS1_i_param_4];
	mov.u32 	%r5, %ctaid.x;
	mov.u32 	%r1, %ntid.x;
	mov.u32 	%r6, %tid.x;
	mad.lo.s32 	%r2, %r5, %r1, %r6;
	setp.ne.s32 	%p1, %r6, 0;
	@%p1 bra 	$L__BB0_2;
	cvta.to.global.u64 	%rd15, %rd14;
	ld.global.f32 	%f1, [%rd15];
	st.shared.f32 	[_ZZ24dequant_from_8bits_alignP6WeightPfiS1_iE8c_scales], %f1;
	ld.global.f32 	%f2, [%rd15+4];
	st.shared.f32 	[_ZZ24dequant_from_8bits_alignP6WeightPfiS1_iE8c_scales+4], %f2;
	ld.global.f32 	%f3, [%rd15+8];
	st.shared.f32 	[_ZZ24dequant_from_8bits_alignP6WeightPfiS1_iE8c_scales+8], %f3;
$L__BB0_2:
	bar.sync 	0;
	setp.ge.u32 	%p2, %r2, %r3;
	@%p2 bra 	$L__BB0_8;
	cvt.s64.s32 	%rd22, %r2;
	cvt.s64.s32 	%rd2, %r4;
	mov.u32 	%r7, %nctaid.x;
	mul.lo.s32 	%r8, %r1, %r7;
	cvt.u64.u32 	%rd3, %r8;
	cvta.to.global.u64 	%rd4, %rd12;
	cvta.to.global.u64 	%rd5, %rd13;
	cvt.s64.s32 	%rd6, %r3;
	cvt.u32.u64 	%r9, %rd2;
	mov.u32 	%r14, _ZZ24dequant_from_8bits_alignP6WeightPfiS1_iE8c_scales;
$L__BB0_4:
	shl.b64 	%rd16, %rd22, 2;
	add.s64 	%rd17, %rd4, %rd16;
	ld.global.u8 	%rs1, [%rd17];
	ld.global.u8 	%rs2, [%rd17+1];
	ld.global.u8 	%rs3, [%rd17+2];
	ld.global.u8 	%rs4, [%rd17+3];
	or.b64  	%rd18, %rd22, %rd2;
	and.b64  	%rd19, %rd18, -4294967296;
	setp.ne.s64 	%p3, %rd19, 0;
	@%p3 bra 	$L__BB0_6;
	cvt.u32.u64 	%r10, %rd22;
	div.u32 	%r11, %r10, %r9;
	cvt.u64.u32 	%rd23, %r11;
	bra.uni 	$L__BB0_7;
$L__BB0_6:
	div.u64 	%rd23, %rd22, %rd2;
$L__BB0_7:
	cvt.u32.u64 	%r12, %rd23;
	shl.b32 	%r13, %r12, 2;
	add.s32 	%r15, %r14, %r13;
	ld.shared.f32 	%f4, [%r15];
	cvt.s16.s8 	%rs5, %rs1;
	cvt.rn.f32.s16 	%f5, %rs5;
	mul.f32 	%f6, %f4, %f5;
	shl.b64 	%rd20, %rd22, 4;
	add.s64 	%rd21, %rd5, %rd20;
	st.global.f32 	[%rd21], %f6;
	cvt.s16.s8 	%rs6, %rs2;
	cvt.rn.f32.s16 	%f7, %rs6;
	mul.f32 	%f8, %f4, %f7;
	st.global.f32 	[%rd21+4], %f8;
	cvt.s16.s8 	%rs7, %rs3;
	cvt.rn.f32.s16 	%f9, %rs7;
	mul.f32 	%f10, %f4, %f9;
	st.global.f32 	[%rd21+8], %f10;
	cvt.s16.s8 	%rs8, %rs4;
	cvt.rn.f32.s16 	%f11, %rs8;
	mul.f32 	%f12, %f4, %f11;
	st.global.f32 	[%rd21+12], %f12;
	add.s64 	%rd22, %rd22, %rd3;
	setp.lt.u64 	%p4, %rd22, %rd6;
	@%p4 bra 	$L__BB0_4;
$L__BB0_8:
	ret;

}
	// .globl	_Z18dequant_from_8bitsPaPfiS0_i
.visible .entry _Z18dequant_from_8bitsPaPfiS0_i(
	.param .u64 .ptr .align 1 _Z18dequant_from_8bitsPaPfiS0_i_param_0,
	.param .u64 .ptr .align 1 _Z18dequant_from_8bitsPaPfiS0_i_param_1,
	.param .u32 _Z18dequant_from_8bitsPaPfiS0_i_param_2,
	.param .u64 .ptr .align 1 _Z18dequant_from_8bitsPaPfiS0_i_param_3,
	.param .u32 _Z18dequant_from_8bitsPaPfiS0_i_param_4
)
{
	.reg .pred 	%p<3>;
	.reg .b16 	%rs<2>;
	.reg .b32 	%r<8>;
	.reg .b32 	%f<2>;
	.reg .b64 	%rd<14>;

	ld.param.u64 	%rd8, [_Z18dequant_from_8bitsPaPfiS0_i_param_0];
	ld.param.u64 	%rd9, [_Z18dequant_from_8bitsPaPfiS0_i_param_1];
	ld.param.u32 	%r3, [_Z18dequant_from_8bitsPaPfiS0_i_param_2];
	mov.u32 	%r4, %ctaid.x;
	mov.u32 	%r1, %ntid.x;
	mov.u32 	%r5, %tid.x;
	mad.lo.s32 	%r2, %r4, %r1, %r5;
	setp.ge.u32 	%p1, %r2, %r3;
	@%p1 bra 	$L__BB1_3;
	cvt.s64.s32 	%rd13, %r2;
	mov.u32 	%r6, %nctaid.x;
	mul.lo.s32 	%r7, %r1, %r6;
	cvt.u64.u32 	%rd2, %r7;
	cvt.s64.s32 	%rd3, %r3;
	cvta.to.global.u64 	%rd4, %rd8;
	cvta.to.global.u64 	%rd5, %rd9;
$L__BB1_2:
	add.s64 	%rd10, %rd4, %rd13;
	ld.global.s8 	%rs1, [%rd10];
	cvt.rn.f32.s16 	%f1, %rs1;
	shl.b64 	%rd11, %rd13, 2;
	add.s64 	%rd12, %rd5, %rd11;
	st.global.f32 	[%rd12], %f1;
	add.s64 	%rd13, %rd13, %rd2;
	setp.lt.u64 	%p2, %rd13, %rd3;
	@%p2 bra 	$L__BB1_2;
$L__BB1_3:
	ret;

}


// ===== COMPILED SASS (sm_100) =====

	.target	sm_100

	.elftype	@"ET_EXEC"


//--------------------- .note.nv.tkinfo           --------------------------
	.section	.note.nv.tkinfo,"",@"SHT_NOTE"
	.sectionflags	@"SHF_NOTE_NV_TKINFO"
	.tkinfo
        /*0018*/ 	.word	0x00000002
        /*0030*/ 	.string	""
        /*0030*/ 	.string	"ptxas"
        /*0030*/ 	.string	"Cuda compilation tools, release 13.0, V13.0.88"
        /*0030*/ 	.string	"Build cuda_13.0.r13.0/compiler.36424714_0"
        /*0030*/ 	.string	"-arch sm_100 -m 64 "



//--------------------- .note.nv.cuinfo           --------------------------
	.section	.note.nv.cuinfo,"",@"SHT_NOTE"
	.sectionflags	@"SHF_NOTE_NV_CUINFO"
        /*0018*/ 	.short	0x0002
        /*001a*/ 	.short	0x0064
        /*001c*/ 	.short	0x0082
	.zero		2


//--------------------- .nv.info                  --------------------------
	.section	.nv.info,"",@"SHT_CUDA_INFO"
	.align	4


	//----- nvinfo : EIATTR_REGCOUNT
	.align		4
        /*0000*/ 	.byte	0x04, 0x2f
        /*0002*/ 	.short	(.L_1 - .L_0)
	.align		4
.L_0:
        /*0004*/ 	.word	index@(_Z24dequant_from_8bits_alignP6WeightPfiS1_i)
        /*0008*/ 	.word	0x00000016


	//----- nvinfo : EIATTR_FRAME_SIZE
	.align		4
.L_1:
        /*000c*/ 	.byte	0x04, 0x11
        /*000e*/ 	.short	(.L_3 - .L_2)
	.align		4
.L_2:
        /*0010*/ 	.word	index@($__internal_0_$__cuda_sm20_div_u64)
        /*0014*/ 	.word	0x00000000


	//----- nvinfo : EIATTR_FRAME_SIZE
	.align		4
.L_3:
        /*0018*/ 	.byte	0x04, 0x11
        /*001a*/ 	.short	(.L_5 - .L_4)
	.align		4
.L_4:
        /*001c*/ 	.word	index@(_Z24dequant_from_8bits_alignP6WeightPfiS1_i)
        /*0020*/ 	.word	0x00000000


	//----- nvinfo : EIATTR_REGCOUNT
	.align		4
.L_5:
        /*0024*/ 	.byte	0x04, 0x2f
        /*0026*/ 	.short	(.L_7 - .L_6)
	.align		4
.L_6:
        /*0028*/ 	.word	index@(_Z18dequant_from_8bitsPaPfiS0_i)
        /*002c*/ 	.word	0x0000000c


	//----- nvinfo : EIATTR_FRAME_SIZE
	.align		4
.L_7:
        /*0030*/ 	.byte	0x04, 0x11
        /*0032*/ 	.short	(.L_9 - .L_8)
	.align		4
.L_8:
        /*0034*/ 	.word	index@(_Z18dequant_from_8bitsPaPfiS0_i)
        /*0038*/ 	.word	0x00000000


	//----- nvinfo : EIATTR_MIN_STACK_SIZE
	.align		4
.L_9:
        /*003c*/ 	.byte	0x04, 0x12
        /*003e*/ 	.short	(.L_11 - .L_10)
	.align		4
.L_10:
        /*0040*/ 	.word	index@(_Z18dequant_from_8bitsPaPfiS0_i)
        /*0044*/ 	.word	0x00000000


	//----- nvinfo : EIATTR_MIN_STACK_SIZE
	.align		4
.L_11:
        /*0048*/ 	.byte	0x04, 0x12
        /*004a*/ 	.short	(.L_13 - .L_12)
	.align		4
.L_12:
        /*004c*/ 	.word	index@(_Z24dequant_from_8bits_alignP6WeightPfiS1_i)
        /*0050*/ 	.word	0x00000000
.L_13:


//--------------------- .nv.compat                --------------------------
	.section	.nv.compat,"",@"SHT_CUDA_COMPAT_INFO"
	.align	4
        /*0000*/ 	.byte	0x02, 0x09, 0x00, 0x00, 0x02, 0x02, 0x01, 0x00, 0x02, 0x05, 0x05, 0x00, 0x03, 0x07, 0x01, 0x01
        /*0010*/ 	.byte	0x02, 0x03, 0x00, 0x00, 0x02, 0x06, 0x01, 0x00, 0x04, 0x0b, 0x08, 0x00, 0x09, 0x00, 0x00, 0x00
        /*0020*/ 	.byte	0x00, 0x00, 0x00, 0x00


//--------------------- .nv.info._Z18dequant_from_8bitsPaPfiS0_i --------------------------
	.section	.nv.info._Z18dequant_from_8bitsPaPfiS0_i,"",@"SHT_CUDA_INFO"
	.sectionflags	@""
	.align	4


	//----- nvinfo : EIATTR_CUDA_API_VERSION
	.align		4
        /*0000*/ 	.byte	0x04, 0x37
        /*0002*/ 	.short	(.L_15 - .L_14)
.L_14:
        /*0004*/ 	.word	0x00000082


	//----- nvinfo : EIATTR_KPARAM_INFO
	.align		4
.L_15:
        /*0008*/ 	.byte	0x04, 0x17
        /*000a*/ 	.short	(.L_17 - .L_16)
.L_16:
        /*000c*/ 	.word	0x00000000
        /*0010*/ 	.short	0x0004
        /*0012*/ 	.short	0x0020
        /*0014*/ 	.byte	0x00, 0xf0, 0x11, 0x00


	//----- nvinfo : EIATTR_KPARAM_INFO
	.align		4
.L_17:
        /*0018*/ 	.byte	0x04, 0x17
        /*001a*/ 	.short	(.L_19 - .L_18)
.L_18:
        /*001c*/ 	.word	0x00000000
        /*0020*/ 	.short	0x0003
        /*0022*/ 	.short	0x0018
        /*0024*/ 	.byte	0x00, 0xf5, 0x21, 0x00


	//----- nvinfo : EIATTR_KPARAM_INFO
	.align		4
.L_19:
        /*0028*/ 	.byte	0x04, 0x17
        /*002a*/ 	.short	(.L_21 - .L_20)
.L_20:
        /*002c*/ 	.word	0x00000000
        /*0030*/ 	.short	0x0002
        /*0032*/ 	.short	0x0010
        /*0034*/ 	.byte	0x00, 0xf0, 0x11, 0x00


	//----- nvinfo : EIATTR_KPARAM_INFO
	.align		4
.L_21:
        /*0038*/ 	.byte	0x04, 0x17
        /*003a*/ 	.short	(.L_23 - .L_22)
.L_22:
        /*003c*/ 	.word	0x00000000
        /*0040*/ 	.short	0x0001
        /*0042*/ 	.short	0x0008
        /*0044*/ 	.byte	0x00, 0xf5, 0x21, 0x00


	//----- nvinfo : EIATTR_KPARAM_INFO
	.align		4
.L_23:
        /*0048*/ 	.byte	0x04, 0x17
        /*004a*/ 	.short	(.L_25 - .L_24)
.L_24:
        /*004c*/ 	.word	0x00000000
        /*0050*/ 	.short	0x0000
        /*0052*/ 	.short	0x0000
        /*0054*/ 	.byte	0x00, 0xf5, 0x21, 0x00


	//----- nvinfo : EIATTR_SPARSE_MMA_MASK
	.align		4
.L_25:
        /*0058*/ 	.byte	0x03, 0x50
        /*005a*/ 	.short	0x0000


	//----- nvinfo : EIATTR_MAXREG_COUNT
	.align		4
        /*005c*/ 	.byte	0x03, 0x1b
        /*005e*/ 	.short	0x00ff


	//----- nvinfo : EIATTR_MERCURY_ISA_VERSION
	.align		4
        /*0060*/ 	.byte	0x03, 0x5f
        /*0062*/ 	.short	0x0101


	//----- nvinfo : EIATTR_VRC_CTA_INIT_COUNT
	.align		4
        /*0064*/ 	.byte	0x02, 0x4a
	.zero		1
	.zero		1


	//----- nvinfo : EIATTR_EXIT_INSTR_OFFSETS
	.align		4
        /*0068*/ 	.byte	0x04, 0x1c
        /*006a*/ 	.short	(.L_27 - .L_26)


	//   ....[0]....
.L_26:
        /*006c*/ 	.word	0x00000070


	//   ....[1]....
        /*0070*/ 	.word	0x000001b0


	//----- nvinfo : EIATTR_CRS_STACK_SIZE
	.align		4
.L_27:
        /*0074*/ 	.byte	0x04, 0x1e
        /*0076*/ 	.short	(.L_29 - .L_28)
.L_28:
        /*0078*/ 	.word	0x00000000


	//----- nvinfo : EIATTR_CBANK_PARAM_SIZE
	.align		4
.L_29:
        /*007c*/ 	.byte	0x03, 0x19
        /*007e*/ 	.short	0x0024


	//----- nvinfo : EIATTR_PARAM_CBANK
	.align		4
        /*0080*/ 	.byte	0x04, 0x0a
        /*0082*/ 	.short	(.L_31 - .L_30)
	.align		4
.L_30:
        /*0084*/ 	.word	index@(.nv.constant0._Z18dequant_from_8bitsPaPfiS0_i)
        /*0088*/ 	.short	0x0380
        /*008a*/ 	.short	0x0024


	//----- nvinfo : EIATTR_SW_WAR
	.align		4
.L_31:
        /*008c*/ 	.byte	0x04, 0x36
        /*008e*/ 	.short	(.L_33 - .L_32)
.L_32:
        /*0090*/ 	.word	0x00000008
.L_33:


//--------------------- .nv.info._Z24dequant_from_8bits_alignP6WeightPfiS1_i --------------------------
	.section	.nv.info._Z24dequant_from_8bits_alignP6WeightPfiS1_i,"",@"SHT_CUDA_INFO"
	.sectionflags	@""
	.align	4


	//----- nvinfo : EIATTR_CUDA_API_VERSION
	.align		4
        /*0000*/ 	.byte	0x04, 0x37
        /*0002*/ 	.short	(.L_35 - .L_34)
.L_34:
        /*0004*/ 	.word	0x00000082


	//----- nvinfo : EIATTR_KPARAM_INFO
	.align		4
.L_35:
        /*0008*/ 	.byte	0x04, 0x17
        /*000a*/ 	.short	(.L_37 - .L_36)
.L_36:
        /*000c*/ 	.word	0x00000000
        /*0010*/ 	.short	0x0004
        /*0012*/ 	.short	0x0020
        /*0014*/ 	.byte	0x00, 0xf0, 0x11, 0x00


	//----- nvinfo : EIATTR_KPARAM_INFO
	.align		4
.L_37:
        /*0018*/ 	.byte	0x04, 0x17
        /*001a*/ 	.short	(.L_39 - .L_38)
.L_38:
        /*001c*/ 	.word	0x00000000
        /*0020*/ 	.short	0x0003
        /*0022*/ 	.short	0x0018
        /*0024*/ 	.byte	0x00, 0xf5, 0x21, 0x00


	//----- nvinfo : EIATTR_KPARAM_INFO
	.align		4
.L_39:
        /*0028*/ 	.byte	0x04, 0x17
        /*002a*/ 	.short	(.L_41 - .L_40)
.L_40:
        /*002c*/ 	.word	0x00000000
        /*0030*/ 	.short	0x0002
        /*0032*/ 	.short	0x0010
        /*0034*/ 	.byte	0x00, 0xf0, 0x11, 0x00


	//----- nvinfo : EIATTR_KPARAM_INFO
	.align		4
.L_41:
        /*0038*/ 	.byte	0x04, 0x17
        /*003a*/ 	.short	(.L_43 - .L_42)
.L_42:
        /*003c*/ 	.word	0x00000000
        /*0040*/ 	.short	0x0001
        /*0042*/ 	.short	0x0008
        /*0044*/ 	.byte	0x00, 0xf5, 0x21, 0x00


	//----- nvinfo : EIATTR_KPARAM_INFO
	.align		4
.L_43:
        /*0048*/ 	.byte	0x04, 0x17
        /*004a*/ 	.short	(.L_45 - .L_44)
.L_44:
        /*004c*/ 	.word	0x00000000
        /*0050*/ 	.short	0x0000
        /*0052*/ 	.short	0x0000
        /*0054*/ 	.byte	0x00, 0xf5, 0x21, 0x00


	//----- nvinfo : EIATTR_SPARSE_MMA_MASK
	.align		4
.L_45:
        /*0058*/ 	.byte	0x03, 0x50
        /*005a*/ 	.short	0x0000


	//----- nvinfo : EIATTR_MAXREG_COUNT
	.align		4
        /*005c*/ 	.byte	0x03, 0x1b
        /*005e*/ 	.short	0x00ff


	//----- nvinfo : EIATTR_NUM_BARRIERS
	.align		4
        /*0060*/ 	.byte	0x02, 0x4c
        /*0062*/ 	.byte	0x01
	.zero		1


	//----- nvinfo : EIATTR_MERCURY_ISA_VERSION
	.align		4
        /*0064*/ 	.byte	0x03, 0x5f
        /*0066*/ 	.short	0x0101


	//----- nvinfo : EIATTR_VRC_CTA_INIT_COUNT
	.align		4
        /*0068*/ 	.byte	0x02, 0x4a
	.zero		1
	.zero		1


	//----- nvinfo : EIATTR_EXIT_INSTR_OFFSETS
	.align		4
        /*006c*/ 	.byte	0x04, 0x1c
        /*006e*/ 	.short	(.L_47 - .L_46)


	//   ....[0]....
.L_46:
        /*0070*/ 	.word	0x00000130


	//   ....[1]....
        /*0074*/ 	.word	0x00000560


	//----- nvinfo : EIATTR_CRS_STACK_SIZE
	.align		4
.L_47:
        /*0078*/ 	.byte	0x04, 0x1e
        /*007a*/ 	.short	(.L_49 - .L_48)
.L_48:
        /*007c*/ 	.word	0x00000000


	//----- nvinfo : EIATTR_CBANK_PARAM_SIZE
	.align		4
.L_49:
        /*0080*/ 	.byte	0x03, 0x19
        /*0082*/ 	.short	0x0024


	//----- nvinfo : EIATTR_PARAM_CBANK
	.align		4
        /*0084*/ 	.byte	0x04, 0x0a
        /*0086*/ 	.short	(.L_51 - .L_50)
	.align		4
.L_50:
        /*0088*/ 	.word	index@(.nv.constant0._Z24dequant_from_8bits_alignP6WeightPfiS1_i)
        /*008c*/ 	.short	0x0380
        /*008e*/ 	.short	0x0024


	//----- nvinfo : EIATTR_SW_WAR
	.align		4
.L_51:
        /*0090*/ 	.byte	0x04, 0x36
        /*0092*/ 	.short	(.L_53 - .L_52)
.L_52:
        /*0094*/ 	.word	0x00000008
.L_53:


//--------------------- .nv.callgraph             --------------------------
	.section	.nv.callgraph,"",@"SHT_CUDA_CALLGRAPH"
	.align	4
	.sectionentsize	8
	.align		4
        /*0000*/ 	.word	0x00000000
	.align		4
        /*0004*/ 	.word	0xffffffff
	.align		4
        /*0008*/ 	.word	0x00000000
	.align		4
        /*000c*/ 	.word	0xfffffffe
	.align		4
        /*0010*/ 	.word	0x00000000
	.align		4
        /*0014*/ 	.word	0xfffffffd
	.align		4
        /*0018*/ 	.word	0x00000000
	.align		4
        /*001c*/ 	.word	0xfffffffc


//--------------------- .text._Z18dequant_from_8bitsPaPfiS0_i --------------------------
	.section	.text._Z18dequant_from_8bitsPaPfiS0_i,"ax",@progbits
	.align	128
        .global         _Z18dequant_from_8bitsPaPfiS0_i
        .type           _Z18dequant_from_8bitsPaPfiS0_i,@function
        .size           _Z18dequant_from_8bitsPaPfiS0_i,(.L_x_8 - _Z18dequant_from_8bitsPaPfiS0_i)
        .other          _Z18dequant_from_8bitsPaPfiS0_i,@"STO_CUDA_ENTRY STV_DEFAULT"
_Z18dequant_from_8bitsPaPfiS0_i:
.text._Z18dequant_from_8bitsPaPfiS0_i:
[----:B------:R-:W-:Y:S01]  /*0000*/  LDC R1, c[0x0][0x37c] ;  /* 0x0000df00ff017b82 */ /* 0x000fe20000000800 */
[----:B------:R-:W0:Y:S07]  /*0010*/  S2R R3, SR_TID.X ;  /* 0x0000000000037919 */ /* 0x000e2e0000002100 */
[----:B------:R-:W0:Y:S01]  /*0020*/  S2UR UR4, SR_CTAID.X ;  /* 0x00000000000479c3 */ /* 0x000e220000002500 */
[----:B------:R-:W1:Y:S07]  /*0030*/  LDCU UR8, c[0x0][0x390] ;  /* 0x00007200ff0877ac */ /* 0x000e6e0008000800 */
[----:B------:R-:W0:Y:S02]  /*0040*/  LDC R2, c[0x0][0x360] ;  /* 0x0000d800ff027b82 */ /* 0x000e240000000800 */
[----:B0-----:R-:W-:-:S05]  /*0050*/  IMAD R0, R2, UR4, R3 ;  /* 0x0000000402007c24 */ /* 0x001fca000f8e0203 */
[----:B-1----:R-:W-:-:S13]  /*0060*/  ISETP.GE.U32.AND P0, PT, R0, UR8, PT ;  /* 0x0000000800007c0c */ /* 0x002fda000bf06070 */
[----:B------:R-:W-:Y:S05]  /*0070*/  @P0 EXIT ;  /* 0x000000000000094d */ /* 0x000fea0003800000 */
[----:B------:R-:W0:Y:S01]  /*0080*/  LDCU UR4, c[0x0][0x370] ;  /* 0x00006e00ff0477ac */ /* 0x000e220008000800 */
[--C-:B------:R-:W-:Y:S01]  /*0090*/  SHF.R.S32.HI R6, RZ, 0x1f, R0.reuse ;  /* 0x0000001fff067819 */ /* 0x100fe20000011400 */
[----:B------:R-:W-:Y:S01]  /*00a0*/  IMAD.MOV.U32 R9, RZ, RZ, R0 ;  /* 0x000000ffff097224 */ /* 0x000fe200078e0000 */
[----:B------:R-:W1:Y:S01]  /*00b0*/  LDCU.64 UR6, c[0x0][0x358] ;  /* 0x00006b00ff0677ac */ /* 0x000e620008000a00 */
[----:B------:R-:W2:Y:S01]  /*00c0*/  LDCU.128 UR12, c[0x0][0x380] ;  /* 0x00007000ff0c77ac */ /* 0x000ea20008000c00 */
[----:B------:R-:W-:Y:S01]  /*00d0*/  USHF.R.S32.HI UR5, URZ, 0x1f, UR8 ;  /* 0x0000001fff057899 */ /* 0x000fe20008011408 */
[----:B0-----:R-:W-:-:S11]  /*00e0*/  IMAD R0, R2, UR4, RZ ;  /* 0x0000000402007c24 */ /* 0x001fd6000f8e02ff */
.L_x_0:
[----:B--2---:R-:W-:-:S04]  /*00f0*/  IADD3 R2, P0, PT, R9, UR12, RZ ;  /* 0x0000000c09027c10 */ /* 0x004fc8000ff1e0ff */
[----:B------:R-:W-:-:S05]  /*0100*/  IADD3.X R3, PT, PT, R6, UR13, RZ, P0, !PT ;  /* 0x0000000d06037c10 */ /* 0x000fca00087fe4ff */
[----:B-1----:R-:W2:Y:S01]  /*0110*/  LDG.E.S8 R2, desc[UR6][R2.64] ;  /* 0x0000000602027981 */ /* 0x002ea2000c1e1300 */
[----:B0-----:R-:W-:-:S04]  /*0120*/  LEA R4, P0, R9, UR14, 0x2 ;  /* 0x0000000e09047c11 */ /* 0x001fc8000f8010ff */
[----:B------:R-:W-:Y:S02]  /*0130*/  LEA.HI.X R5, R9, UR15, R6, 0x2, P0 ;  /* 0x0000000f09057c11 */ /* 0x000fe400080f1406 */
[----:B------:R-:W-:-:S05]  /*0140*/  IADD3 R9, P0, PT, R0, R9, RZ ;  /* 0x0000000900097210 */ /* 0x000fca0007f1e0ff */
[----:B------:R-:W-:Y:S01]  /*0150*/  IMAD.X R6, RZ, RZ, R6, P0 ;  /* 0x000000ffff067224 */ /* 0x000fe200000e0606 */
[----:B------:R-:W-:-:S04]  /*0160*/  ISETP.GE.U32.AND P0, PT, R9, UR8, PT ;  /* 0x0000000809007c0c */ /* 0x000fc8000bf06070 */
[----:B------:R-:W-:Y:S01]  /*0170*/  ISETP.GE.U32.AND.EX P0, PT, R6, UR5, PT, P0 ;  /* 0x0000000506007c0c */ /* 0x000fe2000bf06100 */
[----:B--2---:R-:W0:Y:S02]  /*0180*/  I2F.S16 R7, R2 ;  /* 0x0000000200077306 */ /* 0x004e240000101400 */
[----:B0-----:R0:W-:Y:S10]  /*0190*/  STG.E desc[UR6][R4.64], R7 ;  /* 0x0000000704007986 */ /* 0x0011f4000c101906 */
[----:B------:R-:W-:Y:S05]  /*01a0*/  @!P0 BRA `(.L_x_0) ;  /* 0xfffffffc00d08947 */ /* 0x000fea000383ffff */
[----:B------:R-:W-:Y:S05]  /*01b0*/  EXIT ;  /* 0x000000000000794d */ /* 0x000fea0003800000 */
.L_x_1:
[----:B------:R-:W-:-:S00]  /*01c0*/  BRA `(.L_x_1) ;  /* 0xfffffffc00fc7947 */ /* 0x000fc0000383ffff */
[----:B------:R-:W-:-:S00]  /*01d0*/  NOP ;  /* 0x0000000000007918 */ /* 0x000fc00000000000 */
        /* <DEDUP_REMOVED lines=10> */
.L_x_8:


//--------------------- .text._Z24dequant_from_8bits_alignP6WeightPfiS1_i --------------------------
	.section	.text._Z24dequant_from_8bits_alignP6WeightPfiS1_i,"ax",@progbits
	.align	128
        .global         _Z24dequant_from_8bits_alignP6WeightPfiS1_i
        .type           _Z24dequant_from_8bits_alignP6WeightPfiS1_i,@function
        .size           _Z24dequant_from_8bits_alignP6WeightPfiS1_i,(.L_x_7 - _Z24dequant_from_8bits_alignP6WeightPfiS1_i)
        .other          _Z24dequant_from_8bits_alignP6WeightPfiS1_i,@"STO_CUDA_ENTRY STV_DEFAULT"
_Z24dequant_from_8bits_alignP6WeightPfiS1_i:
.text._Z24dequant_from_8bits_alignP6WeightPfiS1_i:
[----:B------:R-:W-:Y:S01]  /*0000*/  LDC R1, c[0x0][0x37c] ;  /* 0x0000df00ff017b82 */ /* 0x000fe20000000800 */
[----:B------:R-:W0:Y:S01]  /*0010*/  S2R R5, SR_TID.X ;  /* 0x0000000000057919 */ /* 0x000e220000002100 */
[----:B------:R-:W1:Y:S06]  /*0020*/  LDCU.64 UR8, c[0x0][0x358] ;  /* 0x00006b00ff0877ac */ /* 0x000e6c0008000a00 */
[----:B------:R-:W2:Y:S01]  /*0030*/  S2UR UR4, SR_CTAID.X ;  /* 0x00000000000479c3 */ /* 0x000ea20000002500 */
[----:B------:R-:W3:Y:S01]  /*0040*/  LDCU UR6, c[0x0][0x390] ;  /* 0x00007200ff0677ac */ /* 0x000ee20008000800 */
[----:B0-----:R-:W-:-:S13]  /*0050*/  ISETP.NE.AND P0, PT, R5, RZ, PT ;  /* 0x000000ff0500720c */ /* 0x001fda0003f05270 */
[----:B------:R-:W1:Y:S02]  /*0060*/  @!P0 LDC.64 R2, c[0x0][0x398] ;  /* 0x0000e600ff028b82 */ /* 0x000e640000000a00 */
[----:B-1----:R-:W4:Y:S04]  /*0070*/  @!P0 LDG.E R6, desc[UR8][R2.64] ;  /* 0x0000000802068981 */ /* 0x002f28000c1e1900 */
[----:B------:R-:W4:Y:S04]  /*0080*/  @!P0 LDG.E R7, desc[UR8][R2.64+0x4] ;  /* 0x0000040802078981 */ /* 0x000f28000c1e1900 */
[----:B------:R-:W5:Y:S01]  /*0090*/  @!P0 LDG.E R9, desc[UR8][R2.64+0x8] ;  /* 0x0000080802098981 */ /* 0x000f62000c1e1900 */
[----:B------:R-:W2:Y:S01]  /*00a0*/  LDC R8, c[0x0][0x360] ;  /* 0x0000d800ff087b82 */ /* 0x000ea20000000800 */
[----:B------:R-:W-:Y:S01]  /*00b0*/  @!P0 MOV R0, 0x400 ;  /* 0x0000040000008802 */ /* 0x000fe20000000f00 */
[----:B------:R-:W0:Y:S01]  /*00c0*/  @!P0 S2R R11, SR_CgaCtaId ;  /* 0x00000000000b8919 */ /* 0x000e220000008800 */
[----:B--2---:R-:W-:-:S05]  /*00d0*/  IMAD R5, R8, UR4, R5 ;  /* 0x0000000408057c24 */ /* 0x004fca000f8e0205 */
[----:B---3--:R-:W-:Y:S02]  /*00e0*/  ISETP.GE.U32.AND P1, PT, R5, UR6, PT ;  /* 0x0000000605007c0c */ /* 0x008fe4000bf26070 */
[----:B0-----:R-:W-:-:S05]  /*00f0*/  @!P0 LEA R0, R11, R0, 0x18 ;  /* 0x000000000b008211 */ /* 0x001fca00078ec0ff */
[----:B----4-:R0:W-:Y:S04]  /*0100*/  @!P0 STS.64 [R0], R6 ;  /* 0x0000000600008388 */ /* 0x0101e80000000a00 */
[----:B-----5:R0:W-:Y:S01]  /*0110*/  @!P0 STS [R0+0x8], R9 ;  /* 0x0000080900008388 */ /* 0x0201e20000000800 */
[----:B------:R-:W-:Y:S06]  /*0120*/  BAR.SYNC.DEFER_BLOCKING 0x0 ;  /* 0x0000000000007b1d */ /* 0x000fec0000010000 */
[----:B------:R-:W-:Y:S05]  /*0130*/  @P1 EXIT ;  /* 0x000000000000194d */ /* 0x000fea0003800000 */
[----:B------:R-:W1:Y:S01]  /*0140*/  S2UR UR7, SR_CgaCtaId ;  /* 0x00000000000779c3 */ /* 0x000e620000008800 */
[----:B------:R-:W0:Y:S01]  /*0150*/  LDCU UR10, c[0x0][0x370] ;  /* 0x00006e00ff0a77ac */ /* 0x000e220008000800 */
[----:B------:R-:W-:Y:S01]  /*0160*/  SHF.R.S32.HI R4, RZ, 0x1f, R5 ;  /* 0x0000001fff047819 */ /* 0x000fe20000011405 */
[----:B------:R-:W2:Y:S01]  /*0170*/  LDCU UR5, c[0x0][0x3a0] ;  /* 0x00007400ff0577ac */ /* 0x000ea20008000800 */
[----:B------:R-:W-:Y:S01]  /*0180*/  UMOV UR4, 0x400 ;  /* 0x0000040000047882 */ /* 0x000fe20000000000 */
[----:B------:R-:W3:Y:S01]  /*0190*/  LDCU UR11, c[0x0][0x3a0] ;  /* 0x00007400ff0b77ac */ /* 0x000ee20008000800 */
[----:B------:R-:W4:Y:S01]  /*01a0*/  LDCU UR16, c[0x0][0x390] ;  /* 0x00007200ff1077ac */ /* 0x000f220008000800 */
[----:B------:R-:W1:Y:S01]  /*01b0*/  LDCU.64 UR12, c[0x0][0x380] ;  /* 0x00007000ff0c77ac */ /* 0x000e620008000a00 */
[----:B0-----:R-:W-:Y:S01]  /*01c0*/  IMAD R0, R8, UR10, RZ ;  /* 0x0000000a08007c24 */ /* 0x001fe2000f8e02ff */
[----:B------:R-:W0:Y:S01]  /*01d0*/  LDCU.64 UR14, c[0x0][0x388] ;  /* 0x00007100ff0e77ac */ /* 0x000e220008000a00 */
[----:B------:R-:W-:-:S02]  /*01e0*/  USHF.R.S32.HI UR6, URZ, 0x1f, UR6 ;  /* 0x0000001fff067899 */ /* 0x000fc40008011406 */
[----:B--2---:R-:W-:Y:S02]  /*01f0*/  USHF.R.S32.HI UR5, URZ, 0x1f, UR5 ;  /* 0x0000001fff057899 */ /* 0x004fe40008011405 */
[----:B-1-34-:R-:W-:-:S12]  /*0200*/  ULEA UR7, UR7, UR4, 0x18 ;  /* 0x0000000407077291 */ /* 0x01afd8000f8ec0ff */
.L_x_5:
[----:B-1----:R-:W-:-:S04]  /*0210*/  LEA R2, P0, R5, UR12, 0x2 ;  /* 0x0000000c05027c11 */ /* 0x002fc8000f8010ff */
[----:B------:R-:W-:-:S05]  /*0220*/  LEA.HI.X R3, R5, UR13, R4, 0x2, P0 ;  /* 0x0000000d05037c11 */ /* 0x000fca00080f1404 */
[----:B------:R1:W5:Y:S04]  /*0230*/  LDG.E.U8 R6, desc[UR8][R2.64] ;  /* 0x0000000802067981 */ /* 0x000368000c1e1100 */
[----:B------:R1:W5:Y:S04]  /*0240*/  LDG.E.U8 R7, desc[UR8][R2.64+0x1] ;  /* 0x0000010802077981 */ /* 0x000368000c1e1100 */
[----:B------:R1:W5:Y:S04]  /*0250*/  LDG.E.U8 R8, desc[UR8][R2.64+0x2] ;  /* 0x0000020802087981 */ /* 0x000368000c1e1100 */
[----:B------:R1:W5:Y:S01]  /*0260*/  LDG.E.U8 R9, desc[UR8][R2.64+0x3] ;  /* 0x0000030802097981 */ /* 0x000362000c1e1100 */
[----:B------:R-:W-:Y:S01]  /*0270*/  LOP3.LUT R10, R4, UR5, RZ, 0xfc, !PT ;  /* 0x00000005040a7c12 */ /* 0x000fe2000f8efcff */
[----:B------:R-:W-:Y:S03]  /*0280*/  BSSY.RECONVERGENT B0, `(.L_x_2) ;  /* 0x0000018000007945 */ /* 0x000fe60003800200 */
[----:B------:R-:W-:-:S13]  /*0290*/  ISETP.NE.U32.AND P0, PT, R10, RZ, PT ;  /* 0x000000ff0a00720c */ /* 0x000fda0003f05070 */
[----:B-1----:R-:W-:Y:S05]  /*02a0*/  @P0 BRA `(.L_x_3) ;  /* 0x00000000004c0947 */ /* 0x002fea0003800000 */
[----:B------:R-:W1:Y:S01]  /*02b0*/  I2F.U32.RP R10, UR11 ;  /* 0x0000000b000a7d06 */ /* 0x000e620008209000 */
[----:B------:R-:W-:-:S07]  /*02c0*/  ISETP.NE.U32.AND P2, PT, RZ, UR11, PT ;  /* 0x0000000bff007c0c */ /* 0x000fce000bf45070 */
[----:B-1----:R-:W1:Y:S02]  /*02d0*/  MUFU.RCP R10, R10 ;  /* 0x0000000a000a7308 */ /* 0x002e640000001000 */
[----:B-1----:R-:W-:-:S06]  /*02e0*/  VIADD R2, R10, 0xffffffe ;  /* 0x0ffffffe0a027836 */ /* 0x002fcc0000000000 */
[----:B------:R1:W2:Y:S02]  /*02f0*/  F2I.FTZ.U32.TRUNC.NTZ R3, R2 ;  /* 0x0000000200037305 */ /* 0x0002a4000021f000 */
[----:B-1----:R-:W-:Y:S02]  /*0300*/  HFMA2 R2, -RZ, RZ, 0, 0 ;  /* 0x00000000ff027431 */ /* 0x002fe400000001ff */
[----:B--2---:R-:W-:-:S04]  /*0310*/  IMAD.MOV R11, RZ, RZ, -R3 ;  /* 0x000000ffff0b7224 */ /* 0x004fc800078e0a03 */
[----:B------:R-:W-:-:S04]  /*0320*/  IMAD R11, R11, UR11, RZ ;  /* 0x0000000b0b0b7c24 */ /* 0x000fc8000f8e02ff */
[----:B------:R-:W-:-:S06]  /*0330*/  IMAD.HI.U32 R12, R3, R11, R2 ;  /* 0x0000000b030c7227 */ /* 0x000fcc00078e0002 */
[----:B------:R-:W-:-:S04]  /*0340*/  IMAD.HI.U32 R12, R12, R5, RZ ;  /* 0x000000050c0c7227 */ /* 0x000fc800078e00ff */
[----:B------:R-:W-:-:S04]  /*0350*/  IMAD.MOV R14, RZ, RZ, -R12 ;  /* 0x000000ffff0e7224 */ /* 0x000fc800078e0a0c */
[----:B------:R-:W-:-:S05]  /*0360*/  IMAD R3, R14, UR11, R5 ;  /* 0x0000000b0e037c24 */ /* 0x000fca000f8e0205 */
[----:B------:R-:W-:-:S13]  /*0370*/  ISETP.GE.U32.AND P0, PT, R3, UR11, PT ;  /* 0x0000000b03007c0c */ /* 0x000fda000bf06070 */
[----:B------:R-:W-:Y:S01]  /*0380*/  @P0 VIADD R3, R3, -UR11 ;  /* 0x8000000b03030c36 */ /* 0x000fe20008000000 */
[----:B------:R-:W-:-:S04]  /*0390*/  @P0 IADD3 R12, PT, PT, R12, 0x1, RZ ;  /* 0x000000010c0c0810 */ /* 0x000fc80007ffe0ff */
[----:B------:R-:W-:-:S13]  /*03a0*/  ISETP.GE.U32.AND P1, PT, R3, UR11, PT ;  /* 0x0000000b03007c0c */ /* 0x000fda000bf26070 */
[----:B------:R-:W-:Y:S01]  /*03b0*/  @P1 VIADD R12, R12, 0x1 ;  /* 0x000000010c0c1836 */ /* 0x000fe20000000000 */
[----:B------:R-:W-:Y:S01]  /*03c0*/  @!P2 LOP3.LUT R12, RZ, UR11, RZ, 0x33, !PT ;  /* 0x0000000bff0cac12 */ /* 0x000fe2000f8e33ff */
[----:B------:R-:W-:Y:S06]  /*03d0*/  BRA `(.L_x_4) ;  /* 0x0000000000087947 */ /* 0x000fec0003800000 */
.L_x_3:
[----:B------:R-:W-:-:S07]  /*03e0*/  MOV R10, 0x400 ;  /* 0x00000400000a7802 */ /* 0x000fce0000000f00 */
[----:B0----5:R-:W-:Y:S05]  /*03f0*/  CALL.REL.NOINC `($__internal_0_$__cuda_sm20_div_u64) ;  /* 0x00000000005c7944 */ /* 0x021fea0003c00000 */
.L_x_4:
[----:B0-----:R-:W-:Y:S05]  /*0400*/  BSYNC.RECONVERGENT B0 ;  /* 0x0000000000007941 */ /* 0x001fea0003800200 */
.L_x_2:
[----:B------:R-:W-:Y:S01]  /*0410*/  LEA R12, R12, UR7, 0x2 ;  /* 0x000000070c0c7c11 */ /* 0x000fe2000f8e10ff */
[----:B-----5:R-:W0:Y:S01]  /*0420*/  I2F.S8 R11, R6 ;  /* 0x00000006000b7306 */ /* 0x020e220000001400 */
[----:B------:R-:W-:-:S04]  /*0430*/  LEA R2, P0, R5, UR14, 0x4 ;  /* 0x0000000e05027c11 */ /* 0x000fc8000f8020ff */
[----:B------:R-:W0:Y:S01]  /*0440*/  LDS R12, [R12] ;  /* 0x000000000c0c7984 */ /* 0x000e220000000800 */
[----:B------:R-:W-:Y:S02]  /*0450*/  LEA.HI.X R3, R5, UR15, R4, 0x4, P0 ;  /* 0x0000000f05037c11 */ /* 0x000fe400080f2404 */
[----:B------:R-:W1:Y:S01]  /*0460*/  I2F.S8 R7, R7 ;  /* 0x0000000700077306 */ /* 0x000e620000001400 */
[----:B------:R-:W-:-:S05]  /*0470*/  IADD3 R5, P0, PT, R0, R5, RZ ;  /* 0x0000000500057210 */ /* 0x000fca0007f1e0ff */
[----:B------:R-:W-:Y:S01]  /*0480*/  IMAD.X R4, RZ, RZ, R4, P0 ;  /* 0x000000ffff047224 */ /* 0x000fe200000e0604 */
[----:B------:R-:W-:Y:S01]  /*0490*/  ISETP.GE.U32.AND P0, PT, R5, UR16, PT ;  /* 0x0000001005007c0c */ /* 0x000fe2000bf06070 */
[----:B------:R-:W2:Y:S03]  /*04a0*/  I2F.S8 R15, R8 ;  /* 0x00000008000f7306 */ /* 0x000ea60000001400 */
[----:B------:R-:W-:-:S05]  /*04b0*/  ISETP.GE.U32.AND.EX P0, PT, R4, UR6, PT, P0 ;  /* 0x0000000604007c0c */ /* 0x000fca000bf06100 */
[----:B------:R-:W3:Y:S01]  /*04c0*/  I2F.S8 R9, R9 ;  /* 0x0000000900097306 */ /* 0x000ee20000001400 */
[C---:B0-----:R-:W-:Y:S01]  /*04d0*/  FMUL R11, R12.reuse, R11 ;  /* 0x0000000b0c0b7220 */ /* 0x041fe20000400000 */
[C---:B-1----:R-:W-:Y:S01]  /*04e0*/  FMUL R13, R12.reuse, R7 ;  /* 0x000000070c0d7220 */ /* 0x042fe20000400000 */
[C---:B--2---:R-:W-:Y:S01]  /*04f0*/  FMUL R15, R12.reuse, R15 ;  /* 0x0000000f0c0f7220 */ /* 0x044fe20000400000 */
[----:B---3--:R-:W-:Y:S02]  /*0500*/  FMUL R17, R12, R9 ;  /* 0x000000090c117220 */ /* 0x008fe40000400000 */
[----:B------:R1:W-:Y:S04]  /*0510*/  STG.E desc[UR8][R2.64], R11 ;  /* 0x0000000b02007986 */ /* 0x0003e8000c101908 */
[----:B------:R1:W-:Y:S04]  /*0520*/  STG.E desc[UR8][R2.64+0x4], R13 ;  /* 0x0000040d02007986 */ /* 0x0003e8000c101908 */
[----:B------:R1:W-:Y:S04]  /*0530*/  STG.E desc[UR8][R2.64+0x8], R15 ;  /* 0x0000080f02007986 */ /* 0x0003e8000c101908 */
[----:B------:R1:W-:Y:S01]  /*0540*/  STG.E desc[UR8][R2.64+0xc], R17 ;  /* 0x00000c1102007986 */ /* 0x0003e2000c101908 */
[----:B------:R-:W-:Y:S05]  /*0550*/  @!P0 BRA `(.L_x_5) ;  /* 0xfffffffc002c8947 */ /* 0x000fea000383ffff */
[----:B------:R-:W-:Y:S05]  /*0560*/  EXIT ;  /* 0x000000000000794d */ /* 0x000fea0003800000 */
        .weak           $__internal_0_$__cuda_sm20_div_u64
        .type           $__internal_0_$__cuda_sm20_div_u64,@function
        .size           $__internal_0_$__cuda_sm20_div_u64,(.L_x_7 - $__internal_0_$__cuda_sm20_div_u64)
$__internal_0_$__cuda_sm20_div_u64:
[----:B------:R-:W0:Y:S02]  /*0570*/  LDCU UR4, c[0x0][0x3a0] ;  /* 0x00007400ff0477ac */ /* 0x000e240008000800 */
[----:B0-----:R-:W0:Y:S08]  /*0580*/  I2F.U64.RP R11, UR4 ;  /* 0x00000004000b7d12 */ /* 0x001e300008309000 */
[----:B0-----:R-:W0:Y:S02]  /*0590*/  MUFU.RCP R11, R11 ;  /* 0x0000000b000b7308 */ /* 0x001e240000001000 */
[----:B0-----:R-:W-:-:S06]  /*05a0*/  IADD3 R2, PT, PT, R11, 0x1ffffffe, RZ ;  /* 0x1ffffffe0b027810 */ /* 0x001fcc0007ffe0ff */
[----:B------:R-:W0:Y:S02]  /*05b0*/  F2I.U64.TRUNC R2, R2 ;  /* 0x0000000200027311 */ /* 0x000e24000020d800 */
[----:B0-----:R-:W-:-:S04]  /*05c0*/  IMAD.WIDE.U32 R12, R2, UR4, RZ ;  /* 0x00000004020c7c25 */ /* 0x001fc8000f8e00ff */
[----:B------:R-:W-:Y:S01]  /*05d0*/  IMAD R13, R2, UR5, R13 ;  /* 0x00000005020d7c24 */ /* 0x000fe2000f8e020d */
[----:B------:R-:W-:-:S03]  /*05e0*/  IADD3 R15, P0, PT, RZ, -R12, RZ ;  /* 0x8000000cff0f7210 */ /* 0x000fc60007f1e0ff */
[----:B------:R-:W-:Y:S02]  /*05f0*/  IMAD R13, R3, UR4, R13 ;  /* 0x00000004030d7c24 */ /* 0x000fe4000f8e020d */
[----:B------:R-:W-:-:S04]  /*0600*/  IMAD.HI.U32 R12, R2, R15, RZ ;  /* 0x0000000f020c7227 */ /* 0x000fc800078e00ff */
[----:B------:R-:W-:Y:S02]  /*0610*/  IMAD.X R17, RZ, RZ, ~R13, P0 ;  /* 0x000000ffff117224 */ /* 0x000fe400000e0e0d */
[----:B------:R-:W-:Y:S02]  /*0620*/  IMAD.MOV.U32 R13, RZ, RZ, R2 ;  /* 0x000000ffff0d7224 */ /* 0x000fe400078e0002 */
[-C--:B------:R-:W-:Y:S02]  /*0630*/  IMAD R19, R3, R17.reuse, RZ ;  /* 0x0000001103137224 */ /* 0x080fe400078e02ff */
[----:B------:R-:W-:-:S04]  /*0640*/  IMAD.WIDE.U32 R12, P0, R2, R17, R12 ;  /* 0x00000011020c7225 */ /* 0x000fc8000780000c */
[----:B------:R-:W-:-:S04]  /*0650*/  IMAD.HI.U32 R11, R3, R17, RZ ;  /* 0x00000011030b7227 */ /* 0x000fc800078e00ff */
[----:B------:R-:W-:Y:S01]  /*0660*/  IMAD.HI.U32 R12, P1, R3, R15, R12 ;  /* 0x0000000f030c7227 */ /* 0x000fe2000782000c */
[----:B------:R-:W-:-:S04]  /*0670*/  IADD3.X R11, PT, PT, R11, R3, RZ, P0, !PT ;  /* 0x000000030b0b7210 */ /* 0x000fc800007fe4ff */
[----:B------:R-:W-:-:S04]  /*0680*/  IADD3 R13, P2, PT, R19, R12, RZ ;  /* 0x0000000c130d7210 */ /* 0x000fc80007f5e0ff */
[----:B------:R-:W-:Y:S01]  /*0690*/  IADD3.X R11, PT, PT, RZ, RZ, R11, P2, P1 ;  /* 0x000000ffff0b7210 */ /* 0x000fe200017e240b */
[----:B------:R-:W-:-:S04]  /*06a0*/  IMAD.WIDE.U32 R2, R13, UR4, RZ ;  /* 0x000000040d027c25 */ /* 0x000fc8000f8e00ff */
[----:B------:R-:W-:Y:S01]  /*06b0*/  IMAD R12, R13, UR5, R3 ;  /* 0x000000050d0c7c24 */ /* 0x000fe2000f8e0203 */
[----:B------:R-:W-:-:S03]  /*06c0*/  IADD3 R3, P0, PT, RZ, -R2, RZ ;  /* 0x80000002ff037210 */ /* 0x000fc60007f1e0ff */
[----:B------:R-:W-:Y:S02]  /*06d0*/  IMAD R2, R11, UR4, R12 ;  /* 0x000000040b027c24 */ /* 0x000fe4000f8e020c */
[----:B------:R-:W-:-:S04]  /*06e0*/  IMAD.HI.U32 R12, R13, R3, RZ ;  /* 0x000000030d0c7227 */ /* 0x000fc800078e00ff */
[----:B------:R-:W-:-:S04]  /*06f0*/  IMAD.X R2, RZ, RZ, ~R2, P0 ;  /* 0x000000ffff027224 */ /* 0x000fc800000e0e02 */
[----:B------:R-:W-:-:S04]  /*0700*/  IMAD.WIDE.U32 R12, P0, R13, R2, R12 ;  /* 0x000000020d0c7225 */ /* 0x000fc8000780000c */
[C---:B------:R-:W-:Y:S02]  /*0710*/  IMAD R14, R11.reuse, R2, RZ ;  /* 0x000000020b0e7224 */ /* 0x040fe400078e02ff */
[----:B------:R-:W-:Y:S01]  /*0720*/  IMAD.HI.U32 R13, P1, R11, R3, R12 ;  /* 0x000000030b0d7227 */ /* 0x000fe2000782000c */
[----:B------:R-:W-:-:S03]  /*0730*/  MOV R3, RZ ;  /* 0x000000ff00037202 */ /* 0x000fc60000000f00 */
[----:B------:R-:W-:Y:S01]  /*0740*/  IMAD.HI.U32 R2, R11, R2, RZ ;  /* 0x000000020b027227 */ /* 0x000fe200078e00ff */
[----:B------:R-:W-:-:S03]  /*0750*/  IADD3 R13, P2, PT, R14, R13, RZ ;  /* 0x0000000d0e0d7210 */ /* 0x000fc60007f5e0ff */
[----:B------:R-:W-:Y:S02]  /*0760*/  IMAD.X R11, R2, 0x1, R11, P0 ;  /* 0x00000001020b7824 */ /* 0x000fe400000e060b */
[----:B------:R-:W-:-:S03]  /*0770*/  IMAD.HI.U32 R2, R13, R5, RZ ;  /* 0x000000050d027227 */ /* 0x000fc600078e00ff */
[----:B------:R-:W-:Y:S01]  /*0780*/  IADD3.X R11, PT, PT, RZ, RZ, R11, P2, P1 ;  /* 0x000000ffff0b7210 */ /* 0x000fe200017e240b */
[----:B------:R-:W-:-:S04]  /*0790*/  IMAD.WIDE.U32 R2, R13, R4, R2 ;  /* 0x000000040d027225 */ /* 0x000fc800078e0002 */
[C---:B------:R-:W-:Y:S02]  /*07a0*/  IMAD R13, R11.reuse, R4, RZ ;  /* 0x000000040b0d7224 */ /* 0x040fe400078e02ff */
[----:B------:R-:W-:-:S04]  /*07b0*/  IMAD.HI.U32 R2, P0, R11, R5, R2 ;  /* 0x000000050b027227 */ /* 0x000fc80007800002 */
[----:B------:R-:W-:Y:S01]  /*07c0*/  IMAD.HI.U32 R11, R11, R4, RZ ;  /* 0x000000040b0b7227 */ /* 0x000fe200078e00ff */
[----:B------:R-:W-:-:S03]  /*07d0*/  IADD3 R13, P1, PT, R13, R2, RZ ;  /* 0x000000020d0d7210 */ /* 0x000fc60007f3e0ff */
[----:B------:R-:W-:Y:S02]  /*07e0*/  IMAD.X R11, RZ, RZ, R11, P0 ;  /* 0x000000ffff0b7224 */ /* 0x000fe400000e060b */
[----:B------:R-:W-:-:S03]  /*07f0*/  IMAD.WIDE.U32 R2, R13, UR4, RZ ;  /* 0x000000040d027c25 */ /* 0x000fc6000f8e00ff */
[----:B------:R-:W-:Y:S01]  /*0800*/  IADD3.X R11, PT, PT, RZ, R11, RZ, P1, !PT ;  /* 0x0000000bff0b7210 */ /* 0x000fe20000ffe4ff */
[C---:B------:R-:W-:Y:S01]  /*0810*/  IMAD R12, R13.reuse, UR5, R3 ;  /* 0x000000050d0c7c24 */ /* 0x040fe2000f8e0203 */
[----:B------:R-:W-:Y:S02]  /*0820*/  IADD3 R14, P1, PT, -R2, R5, RZ ;  /* 0x00000005020e7210 */ /* 0x000fe40007f3e1ff */
[----:B------:R-:W-:Y:S01]  /*0830*/  IADD3 R2, PT, PT, R13, 0x1, RZ ;  /* 0x000000010d027810 */ /* 0x000fe20007ffe0ff */
[----:B------:R-:W-:Y:S01]  /*0840*/  IMAD R11, R11, UR4, R12 ;  /* 0x000000040b0b7c24 */ /* 0x000fe2000f8e020c */
[----:B------:R-:W-:-:S03]  /*0850*/  ISETP.GE.U32.AND P0, PT, R14, UR4, PT ;  /* 0x000000040e007c0c */ /* 0x000fc6000bf06070 */
[----:B------:R-:W-:Y:S01]  /*0860*/  IMAD.X R12, R4, 0x1, ~R11, P1 ;  /* 0x00000001040c7824 */ /* 0x000fe200008e0e0b */
[----:B------:R-:W-:-:S04]  /*0870*/  IADD3 R3, P1, PT, R14, -UR4, RZ ;  /* 0x800000040e037c10 */ /* 0x000fc8000ff3e0ff */
[C---:B------:R-:W-:Y:S02]  /*0880*/  ISETP.GE.U32.AND.EX P0, PT, R12.reuse, UR5, PT, P0 ;  /* 0x000000050c007c0c */ /* 0x040fe4000bf06100 */
[----:B------:R-:W-:Y:S02]  /*0890*/  IADD3.X R11, PT, PT, R12, ~UR5, RZ, P1, !PT ;  /* 0x800000050c0b7c10 */ /* 0x000fe40008ffe4ff */
[----:B------:R-:W-:Y:S02]  /*08a0*/  SEL R3, R3, R14, P0 ;  /* 0x0000000e03037207 */ /* 0x000fe40000000000 */
[----:B------:R-:W-:Y:S02]  /*08b0*/  SEL R11, R11, R12, P0 ;  /* 0x0000000c0b0b7207 */ /* 0x000fe40000000000 */
[----:B------:R-:W-:Y:S02]  /*08c0*/  SEL R13, R2, R13, P0 ;  /* 0x0000000d020d7207 */ /* 0x000fe40000000000 */
[----:B------:R-:W-:-:S02]  /*08d0*/  ISETP.GE.U32.AND P0, PT, R3, UR4, PT ;  /* 0x0000000403007c0c */ /* 0x000fc4000bf06070 */
[----:B------:R-:W-:Y:S01]  /*08e0*/  ISETP.NE.U32.AND P1, PT, RZ, UR4, PT ;  /* 0x00000004ff007c0c */ /* 0x000fe2000bf25070 */
[----:B------:R-:W-:Y:S01]  /*08f0*/  VIADD R12, R13, 0x1 ;  /* 0x000000010d0c7836 */ /* 0x000fe20000000000 */
[----:B------:R-:W-:Y:S01]  /*0900*/  ISETP.GE.U32.AND.EX P0, PT, R11, UR5, PT, P0 ;  /* 0x000000050b007c0c */ /* 0x000fe2000bf06100 */
[----:B------:R-:W-:Y:S01]  /*0910*/  HFMA2 R11, -RZ, RZ, 0, 0 ;  /* 0x00000000ff0b7431 */ /* 0x000fe200000001ff */
[----:B------:R-:W-:Y:S02]  /*0920*/  ISETP.NE.AND.EX P1, PT, RZ, UR5, PT, P1 ;  /* 0x00000005ff007c0c */ /* 0x000fe4000bf25310 */
[----:B------:R-:W-:-:S04]  /*0930*/  SEL R12, R12, R13, P0 ;  /* 0x0000000d0c0c7207 */ /* 0x000fc80000000000 */
[----:B------:R-:W-:Y:S01]  /*0940*/  SEL R12, R12, 0xffffffff, P1 ;  /* 0xffffffff0c0c7807 */ /* 0x000fe20000800000 */
[----:B------:R-:W-:Y:S06]  /*0950*/  RET.REL.NODEC R10 `(_Z24dequant_from_8bits_alignP6WeightPfiS1_i) ;  /* 0xfffffff40aa87950 */ /* 0x000fec0003c3ffff */
.L_x_6:
        /* <DEDUP_REMOVED lines=10> */
.L_x_7:


//--------------------- .nv.shared.reserved.0     --------------------------
	.section	.nv.shared.reserved.0,"aw",@nobits
	.weak		__nv_reservedSMEM_offset_0_alias
	.size		__nv_reservedSMEM_offset_0_alias, 0, 64
	.other		__nv_reservedSMEM_offset_0_alias,@"STO_CUDA_RESERVED_SHARED STV_DEFAULT"
__nv_reservedSMEM_offset_0_alias:
	.zero		0
	.zero		64


//--------------------- .nv.shared._Z24dequant_from_8bits_alignP6WeightPfiS1_i --------------------------
	.section	.nv.shared._Z24dequant_from_8bits_alignP6WeightPfiS1_i,"aw",@nobits
	.sectionflags	@""
	.align	4
.nv.shared._Z24dequant_from_8bits_alignP6WeightPfiS1_i:
	.zero		1036


//--------------------- .nv.constant0._Z18dequant_from_8bitsPaPfiS0_i --------------------------
	.section	.nv.constant0._Z18dequant_from_8bitsPaPfiS0_i,"a",@progbits
	.sectionflags	@""
	.align	4
.nv.constant0._Z18dequant_from_8bitsPaPfiS0_i:
	.zero		932


//--------------------- .nv.constant0._Z24dequant_from_8bits_alignP6WeightPfiS1_i --------------------------
	.section	.nv.constant0._Z24dequant_from_8bits_alignP6WeightPfiS1_i,"a",@progbits
	.sectionflags	@""
	.align	4
.nv.constant0._Z24dequant_from_8bits_alignP6WeightPfiS1_i:
	.zero		932


//--------------------- SYMBOLS --------------------------

	.type		.nv.reservedSmem.offset0,@object
	.size		.nv.reservedSmem.offset0,0x4
	.type		.nv.reservedSmem.cap,@object
	.size		.nv.reservedSmem.cap,0x4
